.version 6.5
.target sm_30
.address_size 64

.visible .entry barrier()
{
    barrier.sync    0;
	ret;
}


// ===== COMPILED SASS (sm_100) =====

	.target	sm_100

	.elftype	@"ET_EXEC"


//--------------------- .note.nv.tkinfo           --------------------------
	.section	.note.nv.tkinfo,"",@"SHT_NOTE"
	.sectionflags	@"SHF_NOTE_NV_TKINFO"
	.tkinfo
        /*0018*/ 	.word	0x00000002
        /*0030*/ 	.string	""
        /*0030*/ 	.string	"ptxas"
        /*0030*/ 	.string	"Cuda compilation tools, release 13.0, V13.0.88"
        /*0030*/ 	.string	"Build cuda_13.0.r13.0/compiler.36424714_0"
        /*0030*/ 	.string	"-arch sm_100 "



//--------------------- .note.nv.cuinfo           --------------------------
	.section	.note.nv.cuinfo,"",@"SHT_NOTE"
	.sectionflags	@"SHF_NOTE_NV_CUINFO"
        /*0018*/ 	.short	0x0002
        /*001a*/ 	.short	0x001e
        /*001c*/ 	.short	0x0082
	.zero		2


//--------------------- .nv.info                  --------------------------
	.section	.nv.info,"",@"SHT_CUDA_INFO"
	.align	4


	//----- nvinfo : EIATTR_REGCOUNT
	.align		4
        /*0000*/ 	.byte	0x04, 0x2f
        /*0002*/ 	.short	(.L_1 - .L_0)
	.align		4
.L_0:
        /*0004*/ 	.word	index@(barrier)
        /*0008*/ 	.word	0x00000004


	//----- nvinfo : EIATTR_FRAME_SIZE
	.align		4
.L_1:
        /*000c*/ 	.byte	0x04, 0x11
        /*000e*/ 	.short	(.L_3 - .L_2)
	.align		4
.L_2:
        /*0010*/ 	.word	index@(barrier)
        /*0014*/ 	.word	0x00000000


	//----- nvinfo : EIATTR_MIN_STACK_SIZE
	.align		4
.L_3:
        /*0018*/ 	.byte	0x04, 0x12
        /*001a*/ 	.short	(.L_5 - .L_4)
	.align		4
.L_4:
        /*001c*/ 	.word	index@(barrier)
        /*0020*/ 	.word	0x00000000
.L_5:


//--------------------- .nv.compat                --------------------------
	.section	.nv.compat,"",@"SHT_CUDA_COMPAT_INFO"
	.align	4
        /*0000*/ 	.byte	0x02, 0x09, 0x00, 0x00, 0x02, 0x02, 0x01, 0x00, 0x02, 0x05, 0x05, 0x00, 0x03, 0x07, 0x01, 0x01
        /*0010*/ 	.byte	0x02, 0x03, 0x00, 0x00, 0x02, 0x06, 0x01, 0x00, 0x04, 0x0b, 0x08, 0x00, 0x09, 0x00, 0x00, 0x00
        /*0020*/ 	.byte	0x00, 0x00, 0x00, 0x00


//--------------------- .nv.info.barrier          --------------------------
	.section	.nv.info.barrier,"",@"SHT_CUDA_INFO"
	.sectionflags	@""
	.align	4


	//----- nvinfo : EIATTR_CUDA_API_VERSION
	.align		4
        /*0000*/ 	.byte	0x04, 0x37
        /*0002*/ 	.short	(.L_7 - .L_6)
.L_6:
        /*0004*/ 	.word	0x00000082


	//----- nvinfo : EIATTR_SPARSE_MMA_MASK
	.align		4
.L_7:
        /*0008*/ 	.byte	0x03, 0x50
        /*000a*/ 	.short	0x0000


	//----- nvinfo : EIATTR_MAXREG_COUNT
	.align		4
        /*000c*/ 	.byte	0x03, 0x1b
        /*000e*/ 	.short	0x00ff


	//----- nvinfo : EIATTR_NUM_BARRIERS
	.align		4
        /*0010*/ 	.byte	0x02, 0x4c
        /*0012*/ 	.byte	0x01
	.zero		1


	//----- nvinfo : EIATTR_MERCURY_ISA_VERSION
	.align		4
        /*0014*/ 	.byte	0x03, 0x5f
        /*0016*/ 	.short	0x0101


	//----- nvinfo : EIATTR_COOP_GROUP_MASK_REGIDS
	.align		4
        /*0018*/ 	.byte	0x04, 0x29
        /*001a*/ 	.short	(.L_9 - .L_8)


	//   ....[0]....
.L_8:
        /*001c*/ 	.word	0xffffffff


	//----- nvinfo : EIATTR_COOP_GROUP_INSTR_OFFSETS
	.align		4
.L_9:
        /*0020*/ 	.byte	0x04, 0x28
        /*0022*/ 	.short	(.L_11 - .L_10)


	//   ....[0]....
.L_10:
        /*0024*/ 	.word	0x00000010


	//----- nvinfo : EIATTR_VRC_CTA_INIT_COUNT
	.align		4
.L_11:
        /*0028*/ 	.byte	0x02, 0x4a
	.zero		1
	.zero		1


	//----- nvinfo : EIATTR_EXIT_INSTR_OFFSETS
	.align		4
        /*002c*/ 	.byte	0x04, 0x1c
        /*002e*/ 	.short	(.L_13 - .L_12)


	//   ....[0]....
.L_12:
        /*0030*/ 	.word	0x00000020


	//----- nvinfo : EIATTR_SW_WAR
	.align		4
.L_13:
        /*0034*/ 	.byte	0x04, 0x36
        /*0036*/ 	.short	(.L_15 - .L_14)
.L_14:
        /*0038*/ 	.word	0x00000008
.L_15:


//--------------------- .nv.callgraph             --------------------------
	.section	.nv.callgraph,"",@"SHT_CUDA_CALLGRAPH"
	.align	4
	.sectionentsize	8
	.align		4
        /*0000*/ 	.word	0x00000000
	.align		4
        /*0004*/ 	.word	0xffffffff
	.align		4
        /*0008*/ 	.word	0x00000000
	.align		4
        /*000c*/ 	.word	0xfffffffe
	.align		4
        /*0010*/ 	.word	0x00000000
	.align		4
        /*0014*/ 	.word	0xfffffffd
	.align		4
        /*0018*/ 	.word	0x00000000
	.align		4
        /*001c*/ 	.word	0xfffffffc


//--------------------- .text.barrier             --------------------------
	.section	.text.barrier,"ax",@progbits
	.align	128
        .global         barrier
        .type           barrier,@function
        .size           barrier,(.L_x_1 - barrier)
        .other          barrier,@"STO_CUDA_ENTRY STV_DEFAULT"
barrier:
.text.barrier:
[----:B------:R-:W-:Y:S08]  /*0000*/  LDC R1, c[0x0][0x37c] ;  /* 0x0000df00ff017b82 */ /* 0x000ff00000000800 */
[----:B------:R-:W-:Y:S06]  /*0010*/  BAR.SYNC.DEFER_BLOCKING 0x0 ;  /* 0x0000000000007b1d */ /* 0x000fec0000010000 */
[----:B------:R-:W-:Y:S05]  /*0020*/  EXIT ;  /* 0x000000000000794d */ /* 0x000fea0003800000 */
.L_x_0:
[----:B------:R-:W-:-:S00]  /*0030*/  BRA `(.L_x_0) ;  /* 0xfffffffc00fc7947 */ /* 0x000fc0000383ffff */
[----:B------:R-:W-:-:S00]  /*0040*/  NOP ;  /* 0x0000000000007918 */ /* 0x000fc00000000000 */
        /* <DEDUP_REMOVED lines=11> */
.L_x_1:


//--------------------- .nv.shared.reserved.0     --------------------------
	.section	.nv.shared.reserved.0,"aw",@nobits
	.weak		__nv_reservedSMEM_offset_0_alias
	.size		__nv_reservedSMEM_offset_0_alias, 0, 64
	.other		__nv_reservedSMEM_offset_0_alias,@"STO_CUDA_RESERVED_SHARED STV_DEFAULT"
__nv_reservedSMEM_offset_0_alias:
	.zero		0
	.zero		64


//--------------------- .nv.constant0.barrier     --------------------------
	.section	.nv.constant0.barrier,"a",@progbits
	.sectionflags	@""
	.align	4
.nv.constant0.barrier:
	.zero		896


//--------------------- SYMBOLS --------------------------

	.type		.nv.reservedSmem.offset0,@object
	.size		.nv.reservedSmem.offset0,0x4
